//
// Generated by NVIDIA NVVM Compiler
//
// Compiler Build ID: CL-36424714
// Cuda compilation tools, release 13.0, V13.0.88
// Based on NVVM 20.0.0
//

.version 9.0
.target sm_100
.address_size 64

	// .globl	_Z10reduce_minPfS_i
.extern .shared .align 16 .b8 sdata[];

.visible .entry _Z10reduce_minPfS_i(
	.param .u64 .ptr .align 1 _Z10reduce_minPfS_i_param_0,
	.param .u64 .ptr .align 1 _Z10reduce_minPfS_i_param_1,
	.param .u32 _Z10reduce_minPfS_i_param_2
)
{
	.reg .pred 	%p<7>;
	.reg .b32 	%r<17>;
	.reg .b32 	%f<13>;
	.reg .b64 	%rd<11>;

	ld.param.u64 	%rd3, [_Z10reduce_minPfS_i_param_0];
	ld.param.u64 	%rd2, [_Z10reduce_minPfS_i_param_1];
	ld.param.u32 	%r9, [_Z10reduce_minPfS_i_param_2];
	cvta.to.global.u64 	%rd1, %rd3;
	mov.u32 	%r1, %tid.x;
	mov.u32 	%r2, %ctaid.x;
	mov.u32 	%r16, %ntid.x;
	mul.lo.s32 	%r10, %r16, %r2;
	shl.b32 	%r11, %r10, 1;
	add.s32 	%r4, %r11, %r1;
	setp.ge.u32 	%p1, %r4, %r9;
	mov.f32 	%f12, 0f7F7FFFFF;
	@%p1 bra 	$L__BB0_2;
	mul.wide.u32 	%rd4, %r4, 4;
	add.s64 	%rd5, %rd1, %rd4;
	ld.global.f32 	%f12, [%rd5];
$L__BB0_2:
	add.s32 	%r5, %r4, %r16;
	setp.ge.u32 	%p2, %r5, %r9;
	@%p2 bra 	$L__BB0_4;
	mul.wide.u32 	%rd6, %r5, 4;
	add.s64 	%rd7, %rd1, %rd6;
	ld.global.f32 	%f6, [%rd7];
	min.f32 	%f12, %f12, %f6;
$L__BB0_4:
	shl.b32 	%r12, %r1, 2;
	mov.u32 	%r13, sdata;
	add.s32 	%r6, %r13, %r12;
	st.shared.f32 	[%r6], %f12;
	bar.sync 	0;
	setp.lt.u32 	%p3, %r16, 2;
	@%p3 bra 	$L__BB0_8;
$L__BB0_5:
	shr.u32 	%r8, %r16, 1;
	setp.ge.u32 	%p4, %r1, %r8;
	@%p4 bra 	$L__BB0_7;
	ld.shared.f32 	%f7, [%r6];
	shl.b32 	%r14, %r8, 2;
	add.s32 	%r15, %r6, %r14;
	ld.shared.f32 	%f8, [%r15];
	min.f32 	%f9, %f7, %f8;
	st.shared.f32 	[%r6], %f9;
$L__BB0_7:
	bar.sync 	0;
	setp.gt.u32 	%p5, %r16, 3;
	mov.u32 	%r16, %r8;
	@%p5 bra 	$L__BB0_5;
$L__BB0_8:
	setp.ne.s32 	%p6, %r1, 0;
	@%p6 bra 	$L__BB0_10;
	ld.shared.f32 	%f10, [sdata];
	cvta.to.global.u64 	%rd8, %rd2;
	mul.wide.u32 	%rd9, %r2, 4;
	add.s64 	%rd10, %rd8, %rd9;
	st.global.f32 	[%rd10], %f10;
$L__BB0_10:
	ret;

}


// ===== COMPILED SASS (sm_100) =====

	.target	sm_100

	.elftype	@"ET_EXEC"


//--------------------- .note.nv.tkinfo           --------------------------
	.section	.note.nv.tkinfo,"",@"SHT_NOTE"
	.sectionflags	@"SHF_NOTE_NV_TKINFO"
	.tkinfo
        /*0018*/ 	.word	0x00000002
        /*0030*/ 	.string	""
        /*0030*/ 	.string	"ptxas"
        /*0030*/ 	.string	"Cuda compilation tools, release 13.0, V13.0.88"
        /*0030*/ 	.string	"Build cuda_13.0.r13.0/compiler.36424714_0"
        /*0030*/ 	.string	"-arch sm_100 -m 64 "



//--------------------- .note.nv.cuinfo           --------------------------
	.section	.note.nv.cuinfo,"",@"SHT_NOTE"
	.sectionflags	@"SHF_NOTE_NV_CUINFO"
        /*0018*/ 	.short	0x0002
        /*001a*/ 	.short	0x0064
        /*001c*/ 	.short	0x0082
	.zero		2


//--------------------- .nv.info                  --------------------------
	.section	.nv.info,"",@"SHT_CUDA_INFO"
	.align	4


	//----- nvinfo : EIATTR_REGCOUNT
	.align		4
        /*0000*/ 	.byte	0x04, 0x2f
        /*0002*/ 	.short	(.L_1 - .L_0)
	.align		4
.L_0:
        /*0004*/ 	.word	index@(_Z10reduce_minPfS_i)
        /*0008*/ 	.word	0x00000010


	//----- nvinfo : EIATTR_FRAME_SIZE
	.align		4
.L_1:
        /*000c*/ 	.byte	0x04, 0x11
        /*000e*/ 	.short	(.L_3 - .L_2)
	.align		4
.L_2:
        /*0010*/ 	.word	index@(_Z10reduce_minPfS_i)
        /*0014*/ 	.word	0x00000000


	//----- nvinfo : EIATTR_MIN_STACK_SIZE
	.align		4
.L_3:
        /*0018*/ 	.byte	0x04, 0x12
        /*001a*/ 	.short	(.L_5 - .L_4)
	.align		4
.L_4:
        /*001c*/ 	.word	index@(_Z10reduce_minPfS_i)
        /*0020*/ 	.word	0x00000000
.L_5:


//--------------------- .nv.compat                --------------------------
	.section	.nv.compat,"",@"SHT_CUDA_COMPAT_INFO"
	.align	4
        /*0000*/ 	.byte	0x02, 0x09, 0x00, 0x00, 0x02, 0x02, 0x01, 0x00, 0x02, 0x05, 0x05, 0x00, 0x03, 0x07, 0x01, 0x01
        /*0010*/ 	.byte	0x02, 0x03, 0x00, 0x00, 0x02, 0x06, 0x01, 0x00, 0x04, 0x0b, 0x08, 0x00, 0x09, 0x00, 0x00, 0x00
        /*0020*/ 	.byte	0x00, 0x00, 0x00, 0x00


//--------------------- .nv.info._Z10reduce_minPfS_i --------------------------
	.section	.nv.info._Z10reduce_minPfS_i,"",@"SHT_CUDA_INFO"
	.sectionflags	@""
	.align	4


	//----- nvinfo : EIATTR_CUDA_API_VERSION
	.align		4
        /*0000*/ 	.byte	0x04, 0x37
        /*0002*/ 	.short	(.L_7 - .L_6)
.L_6:
        /*0004*/ 	.word	0x00000082


	//----- nvinfo : EIATTR_KPARAM_INFO
	.align		4
.L_7:
        /*0008*/ 	.byte	0x04, 0x17
        /*000a*/ 	.short	(.L_9 - .L_8)
.L_8:
        /*000c*/ 	.word	0x00000000
        /*0010*/ 	.short	0x0002
        /*0012*/ 	.short	0x0010
        /*0014*/ 	.byte	0x00, 0xf0, 0x11, 0x00


	//----- nvinfo : EIATTR_KPARAM_INFO
	.align		4
.L_9:
        /*0018*/ 	.byte	0x04, 0x17
        /*001a*/ 	.short	(.L_11 - .L_10)
.L_10:
        /*001c*/ 	.word	0x00000000
        /*0020*/ 	.short	0x0001
        /*0022*/ 	.short	0x0008
        /*0024*/ 	.byte	0x00, 0xf5, 0x21, 0x00


	//----- nvinfo : EIATTR_KPARAM_INFO
	.align		4
.L_11:
        /*0028*/ 	.byte	0x04, 0x17
        /*002a*/ 	.short	(.L_13 - .L_12)
.L_12:
        /*002c*/ 	.word	0x00000000
        /*0030*/ 	.short	0x0000
        /*0032*/ 	.short	0x0000
        /*0034*/ 	.byte	0x00, 0xf5, 0x21, 0x00


	//----- nvinfo : EIATTR_SPARSE_MMA_MASK
	.align		4
.L_13:
        /*0038*/ 	.byte	0x03, 0x50
        /*003a*/ 	.short	0x0000


	//----- nvinfo : EIATTR_MAXREG_COUNT
	.align		4
        /*003c*/ 	.byte	0x03, 0x1b
        /*003e*/ 	.short	0x00ff


	//----- nvinfo : EIATTR_NUM_BARRIERS
	.align		4
        /*0040*/ 	.byte	0x02, 0x4c
        /*0042*/ 	.byte	0x01
	.zero		1


	//----- nvinfo : EIATTR_MERCURY_ISA_VERSION
	.align		4
        /*0044*/ 	.byte	0x03, 0x5f
        /*0046*/ 	.short	0x0101


	//----- nvinfo : EIATTR_VRC_CTA_INIT_COUNT
	.align		4
        /*0048*/ 	.byte	0x02, 0x4a
	.zero		1
	.zero		1


	//----- nvinfo : EIATTR_EXIT_INSTR_OFFSETS
	.align		4
        /*004c*/ 	.byte	0x04, 0x1c
        /*004e*/ 	.short	(.L_15 - .L_14)


	//   ....[0]....
.L_14:
        /*0050*/ 	.word	0x00000280


	//   ....[1]....
        /*0054*/ 	.word	0x00000300


	//----- nvinfo : EIATTR_CBANK_PARAM_SIZE
	.align		4
.L_15:
        /*0058*/ 	.byte	0x03, 0x19
        /*005a*/ 	.short	0x0014


	//----- nvinfo : EIATTR_PARAM_CBANK
	.align		4
        /*005c*/ 	.byte	0x04, 0x0a
        /*005e*/ 	.short	(.L_17 - .L_16)
	.align		4
.L_16:
        /*0060*/ 	.word	index@(.nv.constant0._Z10reduce_minPfS_i)
        /*0064*/ 	.short	0x0380
        /*0066*/ 	.short	0x0014


	//----- nvinfo : EIATTR_SW_WAR
	.align		4
.L_17:
        /*0068*/ 	.byte	0x04, 0x36
        /*006a*/ 	.short	(.L_19 - .L_18)
.L_18:
        /*006c*/ 	.word	0x00000008
.L_19:


//--------------------- .nv.callgraph             --------------------------
	.section	.nv.callgraph,"",@"SHT_CUDA_CALLGRAPH"
	.align	4
	.sectionentsize	8
	.align		4
        /*0000*/ 	.word	0x00000000
	.align		4
        /*0004*/ 	.word	0xffffffff
	.align		4
        /*0008*/ 	.word	0x00000000
	.align		4
        /*000c*/ 	.word	0xfffffffe
	.align		4
        /*0010*/ 	.word	0x00000000
	.align		4
        /*0014*/ 	.word	0xfffffffd
	.align		4
        /*0018*/ 	.word	0x00000000
	.align		4
        /*001c*/ 	.word	0xfffffffc


//--------------------- .text._Z10reduce_minPfS_i --------------------------
	.section	.text._Z10reduce_minPfS_i,"ax",@progbits
	.align	128
        .global         _Z10reduce_minPfS_i
        .type           _Z10reduce_minPfS_i,@function
        .size           _Z10reduce_minPfS_i,(.L_x_3 - _Z10reduce_minPfS_i)
        .other          _Z10reduce_minPfS_i,@"STO_CUDA_ENTRY STV_DEFAULT"
_Z10reduce_minPfS_i:
.text._Z10reduce_minPfS_i:
[----:B------:R-:W-:Y:S01]  /*0000*/  LDC R1, c[0x0][0x37c] ;  /* 0x0000df00ff017b82 */ /* 0x000fe20000000800 */
[----:B------:R-:W0:Y:S01]  /*0010*/  S2R R11, SR_CTAID.X ;  /* 0x00000000000b7919 */ /* 0x000e220000002500 */
[----:B------:R-:W1:Y:S01]  /*0020*/  LDCU UR4, c[0x0][0x360] ;  /* 0x00006c00ff0477ac */ /* 0x000e620008000800 */
[----:B------:R-:W2:Y:S01]  /*0030*/  S2R R9, SR_TID.X ;  /* 0x0000000000097919 */ /* 0x000ea20000002100 */
[----:B------:R-:W3:Y:S01]  /*0040*/  LDCU UR5, c[0x0][0x390] ;  /* 0x00007200ff0577ac */ /* 0x000ee20008000800 */
[----:B------:R-:W4:Y:S01]  /*0050*/  LDCU.64 UR6, c[0x0][0x358] ;  /* 0x00006b00ff0677ac */ /* 0x000f220008000a00 */
[----:B-1----:R-:W-:Y:S02]  /*0060*/  IMAD.U32 R6, RZ, RZ, UR4 ;  /* 0x00000004ff067e24 */ /* 0x002fe4000f8e00ff */
[----:B0-----:R-:W-:-:S04]  /*0070*/  IMAD R0, R11, UR4, RZ ;  /* 0x000000040b007c24 */ /* 0x001fc8000f8e02ff */
[----:B--2---:R-:W-:Y:S02]  /*0080*/  IMAD R7, R0, 0x2, R9 ;  /* 0x0000000200077824 */ /* 0x004fe400078e0209 */
[----:B------:R-:W-:Y:S02]  /*0090*/  IMAD.MOV.U32 R0, RZ, RZ, 0x7f7fffff ;  /* 0x7f7fffffff007424 */ /* 0x000fe400078e00ff */
[C---:B------:R-:W-:Y:S01]  /*00a0*/  IMAD.IADD R13, R7.reuse, 0x1, R6 ;  /* 0x00000001070d7824 */ /* 0x040fe200078e0206 */
[----:B---3--:R-:W-:-:S04]  /*00b0*/  ISETP.GE.U32.AND P0, PT, R7, UR5, PT ;  /* 0x0000000507007c0c */ /* 0x008fc8000bf06070 */
[----:B------:R-:W-:-:S09]  /*00c0*/  ISETP.GE.U32.AND P1, PT, R13, UR5, PT ;  /* 0x000000050d007c0c */ /* 0x000fd2000bf26070 */
[----:B------:R-:W0:Y:S08]  /*00d0*/  @!P0 LDC.64 R2, c[0x0][0x380] ;  /* 0x0000e000ff028b82 */ /* 0x000e300000000a00 */
[----:B------:R-:W1:Y:S01]  /*00e0*/  @!P1 LDC.64 R4, c[0x0][0x380] ;  /* 0x0000e000ff049b82 */ /* 0x000e620000000a00 */
[----:B0-----:R-:W-:-:S05]  /*00f0*/  @!P0 IMAD.WIDE.U32 R2, R7, 0x4, R2 ;  /* 0x0000000407028825 */ /* 0x001fca00078e0002 */
[----:B----4-:R-:W2:Y:S01]  /*0100*/  @!P0 LDG.E R0, desc[UR6][R2.64] ;  /* 0x0000000602008981 */ /* 0x010ea2000c1e1900 */
[----:B-1----:R-:W-:-:S06]  /*0110*/  @!P1 IMAD.WIDE.U32 R4, R13, 0x4, R4 ;  /* 0x000000040d049825 */ /* 0x002fcc00078e0004 */
[----:B------:R-:W2:Y:S01]  /*0120*/  @!P1 LDG.E R5, desc[UR6][R4.64] ;  /* 0x0000000604059981 */ /* 0x000ea2000c1e1900 */
[----:B------:R-:W0:Y:S01]  /*0130*/  S2UR UR5, SR_CgaCtaId ;  /* 0x00000000000579c3 */ /* 0x000e220000008800 */
[----:B------:R-:W-:Y:S01]  /*0140*/  UMOV UR4, 0x400 ;  /* 0x0000040000047882 */ /* 0x000fe20000000000 */
[----:B------:R-:W-:Y:S01]  /*0150*/  ISETP.GE.U32.AND P0, PT, R6, 0x2, PT ;  /* 0x000000020600780c */ /* 0x000fe20003f06070 */
[----:B0-----:R-:W-:-:S06]  /*0160*/  ULEA UR4, UR5, UR4, 0x18 ;  /* 0x0000000405047291 */ /* 0x001fcc000f8ec0ff */
[----:B------:R-:W-:Y:S02]  /*0170*/  LEA R7, R9, UR4, 0x2 ;  /* 0x0000000409077c11 */ /* 0x000fe4000f8e10ff */
[----:B--2---:R-:W-:-:S05]  /*0180*/  @!P1 FMNMX R0, R0, R5, PT ;  /* 0x0000000500009209 */ /* 0x004fca0003800000 */
[----:B------:R0:W-:Y:S01]  /*0190*/  STS [R7], R0 ;  /* 0x0000000007007388 */ /* 0x0001e20000000800 */
[----:B------:R-:W-:Y:S01]  /*01a0*/  BAR.SYNC.DEFER_BLOCKING 0x0 ;  /* 0x0000000000007b1d */ /* 0x000fe20000010000 */
[----:B------:R-:W-:-:S05]  /*01b0*/  ISETP.NE.AND P1, PT, R9, RZ, PT ;  /* 0x000000ff0900720c */ /* 0x000fca0003f25270 */
[----:B------:R-:W-:Y:S08]  /*01c0*/  @!P0 BRA `(.L_x_0) ;  /* 0x00000000002c8947 */ /* 0x000ff00003800000 */
.L_x_1:
[----:B------:R-:W-:-:S04]  /*01d0*/  SHF.R.U32.HI R4, RZ, 0x1, R6 ;  /* 0x00000001ff047819 */ /* 0x000fc80000011606 */
[----:B------:R-:W-:-:S13]  /*01e0*/  ISETP.GE.U32.AND P0, PT, R9, R4, PT ;  /* 0x000000040900720c */ /* 0x000fda0003f06070 */
[----:B------:R-:W-:Y:S01]  /*01f0*/  @!P0 IMAD R2, R4, 0x4, R7 ;  /* 0x0000000404028824 */ /* 0x000fe200078e0207 */
[----:B0-----:R-:W-:Y:S04]  /*0200*/  @!P0 LDS R0, [R7] ;  /* 0x0000000007008984 */ /* 0x001fe80000000800 */
[----:B------:R-:W0:Y:S02]  /*0210*/  @!P0 LDS R3, [R2] ;  /* 0x0000000002038984 */ /* 0x000e240000000800 */
[----:B0-----:R-:W-:-:S05]  /*0220*/  @!P0 FMNMX R0, R0, R3, PT ;  /* 0x0000000300008209 */ /* 0x001fca0003800000 */
[----:B------:R1:W-:Y:S01]  /*0230*/  @!P0 STS [R7], R0 ;  /* 0x0000000007008388 */ /* 0x0003e20000000800 */
[----:B------:R-:W-:Y:S01]  /*0240*/  BAR.SYNC.DEFER_BLOCKING 0x0 ;  /* 0x0000000000007b1d */ /* 0x000fe20000010000 */
[----:B------:R-:W-:Y:S01]  /*0250*/  ISETP.GT.U32.AND P0, PT, R6, 0x3, PT ;  /* 0x000000030600780c */ /* 0x000fe20003f04070 */
[----:B------:R-:W-:-:S12]  /*0260*/  IMAD.MOV.U32 R6, RZ, RZ, R4 ;  /* 0x000000ffff067224 */ /* 0x000fd800078e0004 */
[----:B-1----:R-:W-:Y:S05]  /*0270*/  @P0 BRA `(.L_x_1) ;  /* 0xfffffffc00d40947 */ /* 0x002fea000383ffff */
.L_x_0:
[----:B------:R-:W-:Y:S05]  /*0280*/  @P1 EXIT ;  /* 0x000000000000194d */ /* 0x000fea0003800000 */
[----:B------:R-:W1:Y:S01]  /*0290*/  S2UR UR5, SR_CgaCtaId ;  /* 0x00000000000579c3 */ /* 0x000e620000008800 */
[----:B------:R-:W-:-:S07]  /*02a0*/  UMOV UR4, 0x400 ;  /* 0x0000040000047882 */ /* 0x000fce0000000000 */
[----:B------:R-:W2:Y:S01]  /*02b0*/  LDC.64 R2, c[0x0][0x388] ;  /* 0x0000e200ff027b82 */ /* 0x000ea20000000a00 */
[----:B-1----:R-:W-:Y:S01]  /*02c0*/  ULEA UR4, UR5, UR4, 0x18 ;  /* 0x0000000405047291 */ /* 0x002fe2000f8ec0ff */
[----:B--2---:R-:W-:-:S08]  /*02d0*/  IMAD.WIDE.U32 R2, R11, 0x4, R2 ;  /* 0x000000040b027825 */ /* 0x004fd000078e0002 */
[----:B------:R-:W1:Y:S04]  /*02e0*/  LDS R5, [UR4] ;  /* 0x00000004ff057984 */ /* 0x000e680008000800 */
[----:B-1----:R-:W-:Y:S01]  /*02f0*/  STG.E desc[UR6][R2.64], R5 ;  /* 0x0000000502007986 */ /* 0x002fe2000c101906 */
[----:B------:R-:W-:Y:S05]  /*0300*/  EXIT ;  /* 0x000000000000794d */ /* 0x000fea0003800000 */
.L_x_2:
[----:B------:R-:W-:-:S00]  /*0310*/  BRA `(.L_x_2) ;  /* 0xfffffffc00fc7947 */ /* 0x000fc0000383ffff */
[----:B------:R-:W-:-:S00]  /*0320*/  NOP ;  /* 0x0000000000007918 */ /* 0x000fc00000000000 */
        /* <DEDUP_REMOVED lines=13> */
.L_x_3:


//--------------------- .nv.shared._Z10reduce_minPfS_i --------------------------
	.section	.nv.shared._Z10reduce_minPfS_i,"aw",@nobits
	.sectionflags	@""
	.align	16
	.zero		1024


//--------------------- .nv.shared.reserved.0     --------------------------
	.section	.nv.shared.reserved.0,"aw",@nobits
	.weak		__nv_reservedSMEM_offset_0_alias
	.size		__nv_reservedSMEM_offset_0_alias, 0, 64
	.other		__nv_reservedSMEM_offset_0_alias,@"STO_CUDA_RESERVED_SHARED STV_DEFAULT"
__nv_reservedSMEM_offset_0_alias:
	.zero		0
	.zero		64


//--------------------- .nv.constant0._Z10reduce_minPfS_i --------------------------
	.section	.nv.constant0._Z10reduce_minPfS_i,"a",@progbits
	.sectionflags	@""
	.align	4
.nv.constant0._Z10reduce_minPfS_i:
	.zero		916


//--------------------- SYMBOLS --------------------------

	.type		.nv.reservedSmem.offset0,@object
	.size		.nv.reservedSmem.offset0,0x4
	.type		.nv.reservedSmem.cap,@object
	.size		.nv.reservedSmem.cap,0x4
